//
// Generated by NVIDIA NVVM Compiler
//
// Compiler Build ID: CL-36424714
// Cuda compilation tools, release 13.0, V13.0.88
// Based on NVVM 20.0.0
//

.version 9.0
.target sm_100
.address_size 64

	// .globl	_Z3addPiPKi

.visible .entry _Z3addPiPKi(
	.param .u64 .ptr .align 1 _Z3addPiPKi_param_0,
	.param .u64 .ptr .align 1 _Z3addPiPKi_param_1
)
{
	.reg .b32 	%r<5>;
	.reg .b64 	%rd<8>;

	ld.param.u64 	%rd1, [_Z3addPiPKi_param_0];
	ld.param.u64 	%rd2, [_Z3addPiPKi_param_1];
	cvta.to.global.u64 	%rd3, %rd1;
	cvta.to.global.u64 	%rd4, %rd2;
	mov.u32 	%r1, %ctaid.x;
	mul.wide.u32 	%rd5, %r1, 4;
	add.s64 	%rd6, %rd4, %rd5;
	ld.global.u32 	%r2, [%rd6];
	add.s64 	%rd7, %rd3, %rd5;
	ld.global.u32 	%r3, [%rd7];
	add.s32 	%r4, %r3, %r2;
	st.global.u32 	[%rd7], %r4;
	ret;

}
	// .globl	_Z4add2PiPKi
.visible .entry _Z4add2PiPKi(
	.param .u64 .ptr .align 1 _Z4add2PiPKi_param_0,
	.param .u64 .ptr .align 1 _Z4add2PiPKi_param_1
)
{
	.reg .b32 	%r<8>;
	.reg .b64 	%rd<8>;

	ld.param.u64 	%rd1, [_Z4add2PiPKi_param_0];
	ld.param.u64 	%rd2, [_Z4add2PiPKi_param_1];
	cvta.to.global.u64 	%rd3, %rd1;
	cvta.to.global.u64 	%rd4, %rd2;
	mov.u32 	%r1, %ctaid.x;
	mov.u32 	%r2, %ntid.x;
	mov.u32 	%r3, %tid.x;
	mad.lo.s32 	%r4, %r1, %r2, %r3;
	mul.wide.s32 	%rd5, %r4, 4;
	add.s64 	%rd6, %rd4, %rd5;
	ld.global.u32 	%r5, [%rd6];
	add.s64 	%rd7, %rd3, %rd5;
	ld.global.u32 	%r6, [%rd7];
	add.s32 	%r7, %r6, %r5;
	st.global.u32 	[%rd7], %r7;
	ret;

}


// ===== COMPILED SASS (sm_100) =====

	.target	sm_100

	.elftype	@"ET_EXEC"


//--------------------- .note.nv.tkinfo           --------------------------
	.section	.note.nv.tkinfo,"",@"SHT_NOTE"
	.sectionflags	@"SHF_NOTE_NV_TKINFO"
	.tkinfo
        /*0018*/ 	.word	0x00000002
        /*0030*/ 	.string	""
        /*0030*/ 	.string	"ptxas"
        /*0030*/ 	.string	"Cuda compilation tools, release 13.0, V13.0.88"
        /*0030*/ 	.string	"Build cuda_13.0.r13.0/compiler.36424714_0"
        /*0030*/ 	.string	"-arch sm_100 -m 64 "



//--------------------- .note.nv.cuinfo           --------------------------
	.section	.note.nv.cuinfo,"",@"SHT_NOTE"
	.sectionflags	@"SHF_NOTE_NV_CUINFO"
        /*0018*/ 	.short	0x0002
        /*001a*/ 	.short	0x0064
        /*001c*/ 	.short	0x0082
	.zero		2


//--------------------- .nv.info                  --------------------------
	.section	.nv.info,"",@"SHT_CUDA_INFO"
	.align	4


	//----- nvinfo : EIATTR_REGCOUNT
	.align		4
        /*0000*/ 	.byte	0x04, 0x2f
        /*0002*/ 	.short	(.L_1 - .L_0)
	.align		4
.L_0:
        /*0004*/ 	.word	index@(_Z3addPiPKi)
        /*0008*/ 	.word	0x0000000a


	//----- nvinfo : EIATTR_FRAME_SIZE
	.align		4
.L_1:
        /*000c*/ 	.byte	0x04, 0x11
        /*000e*/ 	.short	(.L_3 - .L_2)
	.align		4
.L_2:
        /*0010*/ 	.word	index@(_Z3addPiPKi)
        /*0014*/ 	.word	0x00000000


	//----- nvinfo : EIATTR_REGCOUNT
	.align		4
.L_3:
        /*0018*/ 	.byte	0x04, 0x2f
        /*001a*/ 	.short	(.L_5 - .L_4)
	.align		4
.L_4:
        /*001c*/ 	.word	index@(_Z4add2PiPKi)
        /*0020*/ 	.word	0x0000000a


	//----- nvinfo : EIATTR_FRAME_SIZE
	.align		4
.L_5:
        /*0024*/ 	.byte	0x04, 0x11
        /*0026*/ 	.short	(.L_7 - .L_6)
	.align		4
.L_6:
        /*0028*/ 	.word	index@(_Z4add2PiPKi)
        /*002c*/ 	.word	0x00000000


	//----- nvinfo : EIATTR_MIN_STACK_SIZE
	.align		4
.L_7:
        /*0030*/ 	.byte	0x04, 0x12
        /*0032*/ 	.short	(.L_9 - .L_8)
	.align		4
.L_8:
        /*0034*/ 	.word	index@(_Z4add2PiPKi)
        /*0038*/ 	.word	0x00000000


	//----- nvinfo : EIATTR_MIN_STACK_SIZE
	.align		4
.L_9:
        /*003c*/ 	.byte	0x04, 0x12
        /*003e*/ 	.short	(.L_11 - .L_10)
	.align		4
.L_10:
        /*0040*/ 	.word	index@(_Z3addPiPKi)
        /*0044*/ 	.word	0x00000000
.L_11:


//--------------------- .nv.compat                --------------------------
	.section	.nv.compat,"",@"SHT_CUDA_COMPAT_INFO"
	.align	4
        /*0000*/ 	.byte	0x02, 0x09, 0x00, 0x00, 0x02, 0x02, 0x01, 0x00, 0x02, 0x05, 0x05, 0x00, 0x03, 0x07, 0x01, 0x01
        /*0010*/ 	.byte	0x02, 0x03, 0x00, 0x00, 0x02, 0x06, 0x01, 0x00, 0x04, 0x0b, 0x08, 0x00, 0x09, 0x00, 0x00, 0x00
        /*0020*/ 	.byte	0x00, 0x00, 0x00, 0x00


//--------------------- .nv.info._Z4add2PiPKi     --------------------------
	.section	.nv.info._Z4add2PiPKi,"",@"SHT_CUDA_INFO"
	.sectionflags	@""
	.align	4


	//----- nvinfo : EIATTR_CUDA_API_VERSION
	.align		4
        /*0000*/ 	.byte	0x04, 0x37
        /*0002*/ 	.short	(.L_13 - .L_12)
.L_12:
        /*0004*/ 	.word	0x00000082


	//----- nvinfo : EIATTR_KPARAM_INFO
	.align		4
.L_13:
        /*0008*/ 	.byte	0x04, 0x17
        /*000a*/ 	.short	(.L_15 - .L_14)
.L_14:
        /*000c*/ 	.word	0x00000000
        /*0010*/ 	.short	0x0001
        /*0012*/ 	.short	0x0008
        /*0014*/ 	.byte	0x00, 0xf5, 0x21, 0x00


	//----- nvinfo : EIATTR_KPARAM_INFO
	.align		4
.L_15:
        /*0018*/ 	.byte	0x04, 0x17
        /*001a*/ 	.short	(.L_17 - .L_16)
.L_16:
        /*001c*/ 	.word	0x00000000
        /*0020*/ 	.short	0x0000
        /*0022*/ 	.short	0x0000
        /*0024*/ 	.byte	0x00, 0xf5, 0x21, 0x00


	//----- nvinfo : EIATTR_SPARSE_MMA_MASK
	.align		4
.L_17:
        /*0028*/ 	.byte	0x03, 0x50
        /*002a*/ 	.short	0x0000


	//----- nvinfo : EIATTR_MAXREG_COUNT
	.align		4
        /*002c*/ 	.byte	0x03, 0x1b
        /*002e*/ 	.short	0x00ff


	//----- nvinfo : EIATTR_MERCURY_ISA_VERSION
	.align		4
        /*0030*/ 	.byte	0x03, 0x5f
        /*0032*/ 	.short	0x0101


	//----- nvinfo : EIATTR_VRC_CTA_INIT_COUNT
	.align		4
        /*0034*/ 	.byte	0x02, 0x4a
	.zero		1
	.zero		1


	//----- nvinfo : EIATTR_EXIT_INSTR_OFFSETS
	.align		4
        /*0038*/ 	.byte	0x04, 0x1c
        /*003a*/ 	.short	(.L_19 - .L_18)


	//   ....[0]....
.L_18:
        /*003c*/ 	.word	0x000000e0


	//----- nvinfo : EIATTR_CBANK_PARAM_SIZE
	.align		4
.L_19:
        /*0040*/ 	.byte	0x03, 0x19
        /*0042*/ 	.short	0x0010


	//----- nvinfo : EIATTR_PARAM_CBANK
	.align		4
        /*0044*/ 	.byte	0x04, 0x0a
        /*0046*/ 	.short	(.L_21 - .L_20)
	.align		4
.L_20:
        /*0048*/ 	.word	index@(.nv.constant0._Z4add2PiPKi)
        /*004c*/ 	.short	0x0380
        /*004e*/ 	.short	0x0010


	//----- nvinfo : EIATTR_SW_WAR
	.align		4
.L_21:
        /*0050*/ 	.byte	0x04, 0x36
        /*0052*/ 	.short	(.L_23 - .L_22)
.L_22:
        /*0054*/ 	.word	0x00000008
.L_23:


//--------------------- .nv.info._Z3addPiPKi      --------------------------
	.section	.nv.info._Z3addPiPKi,"",@"SHT_CUDA_INFO"
	.sectionflags	@""
	.align	4


	//----- nvinfo : EIATTR_CUDA_API_VERSION
	.align		4
        /*0000*/ 	.byte	0x04, 0x37
        /*0002*/ 	.short	(.L_25 - .L_24)
.L_24:
        /*0004*/ 	.word	0x00000082


	//----- nvinfo : EIATTR_KPARAM_INFO
	.align		4
.L_25:
        /*0008*/ 	.byte	0x04, 0x17
        /*000a*/ 	.short	(.L_27 - .L_26)
.L_26:
        /*000c*/ 	.word	0x00000000
        /*0010*/ 	.short	0x0001
        /*0012*/ 	.short	0x0008
        /*0014*/ 	.byte	0x00, 0xf5, 0x21, 0x00


	//----- nvinfo : EIATTR_KPARAM_INFO
	.align		4
.L_27:
        /*0018*/ 	.byte	0x04, 0x17
        /*001a*/ 	.short	(.L_29 - .L_28)
.L_28:
        /*001c*/ 	.word	0x00000000
        /*0020*/ 	.short	0x0000
        /*0022*/ 	.short	0x0000
        /*0024*/ 	.byte	0x00, 0xf5, 0x21, 0x00


	//----- nvinfo : EIATTR_SPARSE_MMA_MASK
	.align		4
.L_29:
        /*0028*/ 	.byte	0x03, 0x50
        /*002a*/ 	.short	0x0000


	//----- nvinfo : EIATTR_MAXREG_COUNT
	.align		4
        /*002c*/ 	.byte	0x03, 0x1b
        /*002e*/ 	.short	0x00ff


	//----- nvinfo : EIATTR_MERCURY_ISA_VERSION
	.align		4
        /*0030*/ 	.byte	0x03, 0x5f
        /*0032*/ 	.short	0x0101


	//----- nvinfo : EIATTR_VRC_CTA_INIT_COUNT
	.align		4
        /*0034*/ 	.byte	0x02, 0x4a
	.zero		1
	.zero		1


	//----- nvinfo : EIATTR_EXIT_INSTR_OFFSETS
	.align		4
        /*0038*/ 	.byte	0x04, 0x1c
        /*003a*/ 	.short	(.L_31 - .L_30)


	//   ....[0]....
.L_30:
        /*003c*/ 	.word	0x000000b0


	//----- nvinfo : EIATTR_CBANK_PARAM_SIZE
	.align		4
.L_31:
        /*0040*/ 	.byte	0x03, 0x19
        /*0042*/ 	.short	0x0010


	//----- nvinfo : EIATTR_PARAM_CBANK
	.align		4
        /*0044*/ 	.byte	0x04, 0x0a
        /*0046*/ 	.short	(.L_33 - .L_32)
	.align		4
.L_32:
        /*0048*/ 	.word	index@(.nv.constant0._Z3addPiPKi)
        /*004c*/ 	.short	0x0380
        /*004e*/ 	.short	0x0010


	//----- nvinfo : EIATTR_SW_WAR
	.align		4
.L_33:
        /*0050*/ 	.byte	0x04, 0x36
        /*0052*/ 	.short	(.L_35 - .L_34)
.L_34:
        /*0054*/ 	.word	0x00000008
.L_35:


//--------------------- .nv.callgraph             --------------------------
	.section	.nv.callgraph,"",@"SHT_CUDA_CALLGRAPH"
	.align	4
	.sectionentsize	8
	.align		4
        /*0000*/ 	.word	0x00000000
	.align		4
        /*0004*/ 	.word	0xffffffff
	.align		4
        /*0008*/ 	.word	0x00000000
	.align		4
        /*000c*/ 	.word	0xfffffffe
	.align		4
        /*0010*/ 	.word	0x00000000
	.align		4
        /*0014*/ 	.word	0xfffffffd
	.align		4
        /*0018*/ 	.word	0x00000000
	.align		4
        /*001c*/ 	.word	0xfffffffc


//--------------------- .text._Z4add2PiPKi        --------------------------
	.section	.text._Z4add2PiPKi,"ax",@progbits
	.align	128
        .global         _Z4add2PiPKi
        .type           _Z4add2PiPKi,@function
        .size           _Z4add2PiPKi,(.L_x_2 - _Z4add2PiPKi)
        .other          _Z4add2PiPKi,@"STO_CUDA_ENTRY STV_DEFAULT"
_Z4add2PiPKi:
.text._Z4add2PiPKi:
[----:B------:R-:W-:Y:S01]  /*0000*/  LDC R1, c[0x0][0x37c] ;  /* 0x0000df00ff017b82 */ /* 0x000fe20000000800 */
[----:B------:R-:W0:Y:S07]  /*0010*/  S2R R0, SR_TID.X ;  /* 0x0000000000007919 */ /* 0x000e2e0000002100 */
[----:B------:R-:W0:Y:S01]  /*0020*/  S2UR UR6, SR_CTAID.X ;  /* 0x00000000000679c3 */ /* 0x000e220000002500 */
[----:B------:R-:W1:Y:S07]  /*0030*/  LDCU.64 UR4, c[0x0][0x358] ;  /* 0x00006b00ff0477ac */ /* 0x000e6e0008000a00 */
[----:B------:R-:W0:Y:S08]  /*0040*/  LDC R7, c[0x0][0x360] ;  /* 0x0000d800ff077b82 */ /* 0x000e300000000800 */
[----:B------:R-:W2:Y:S08]  /*0050*/  LDC.64 R2, c[0x0][0x388] ;  /* 0x0000e200ff027b82 */ /* 0x000eb00000000a00 */
[----:B------:R-:W3:Y:S01]  /*0060*/  LDC.64 R4, c[0x0][0x380] ;  /* 0x0000e000ff047b82 */ /* 0x000ee20000000a00 */
[----:B0-----:R-:W-:-:S04]  /*0070*/  IMAD R7, R7, UR6, R0 ;  /* 0x0000000607077c24 */ /* 0x001fc8000f8e0200 */
[----:B--2---:R-:W-:-:S06]  /*0080*/  IMAD.WIDE R2, R7, 0x4, R2 ;  /* 0x0000000407027825 */ /* 0x004fcc00078e0202 */
[----:B-1----:R-:W2:Y:S01]  /*0090*/  LDG.E R2, desc[UR4][R2.64] ;  /* 0x0000000402027981 */ /* 0x002ea2000c1e1900 */
[----:B---3--:R-:W-:-:S05]  /*00a0*/  IMAD.WIDE R4, R7, 0x4, R4 ;  /* 0x0000000407047825 */ /* 0x008fca00078e0204 */
[----:B------:R-:W2:Y:S02]  /*00b0*/  LDG.E R7, desc[UR4][R4.64] ;  /* 0x0000000404077981 */ /* 0x000ea4000c1e1900 */
[----:B--2---:R-:W-:-:S05]  /*00c0*/  IADD3 R7, PT, PT, R2, R7, RZ ;  /* 0x0000000702077210 */ /* 0x004fca0007ffe0ff */
[----:B------:R-:W-:Y:S01]  /*00d0*/  STG.E desc[UR4][R4.64], R7 ;  /* 0x0000000704007986 */ /* 0x000fe2000c101904 */
[----:B------:R-:W-:Y:S05]  /*00e0*/  EXIT ;  /* 0x000000000000794d */ /* 0x000fea0003800000 */
.L_x_0:
[----:B------:R-:W-:-:S00]  /*00f0*/  BRA `(.L_x_0) ;  /* 0xfffffffc00fc7947 */ /* 0x000fc0000383ffff */
[----:B------:R-:W-:-:S00]  /*0100*/  NOP ;  /* 0x0000000000007918 */ /* 0x000fc00000000000 */
[----:B------:R-:W-:-:S00]  /*0110*/  NOP ;  /* 0x0000000000007918 */ /* 0x000fc00000000000 */
[----:B------:R-:W-:-:S00]  /*0120*/  NOP ;  /* 0x0000000000007918 */ /* 0x000fc00000000000 */
[----:B------:R-:W-:-:S00]  /*0130*/  NOP ;  /* 0x0000000000007918 */ /* 0x000fc00000000000 */
[----:B------:R-:W-:-:S00]  /*0140*/  NOP ;  /* 0x0000000000007918 */ /* 0x000fc00000000000 */
[----:B------:R-:W-:-:S00]  /*0150*/  NOP ;  /* 0x0000000000007918 */ /* 0x000fc00000000000 */
[----:B------:R-:W-:-:S00]  /*0160*/  NOP ;  /* 0x0000000000007918 */ /* 0x000fc00000000000 */
[----:B------:R-:W-:-:S00]  /*0170*/  NOP ;  /* 0x0000000000007918 */ /* 0x000fc00000000000 */
.L_x_2:


//--------------------- .text._Z3addPiPKi         --------------------------
	.section	.text._Z3addPiPKi,"ax",@progbits
	.align	128
        .global         _Z3addPiPKi
        .type           _Z3addPiPKi,@function
        .size           _Z3addPiPKi,(.L_x_3 - _Z3addPiPKi)
        .other          _Z3addPiPKi,@"STO_CUDA_ENTRY STV_DEFAULT"
_Z3addPiPKi:
.text._Z3addPiPKi:
[----:B------:R-:W-:Y:S01]  /*0000*/  LDC R1, c[0x0][0x37c] ;  /* 0x0000df00ff017b82 */ /* 0x000fe20000000800 */
[----:B------:R-:W0:Y:S07]  /*0010*/  S2R R7, SR_CTAID.X ;  /* 0x0000000000077919 */ /* 0x000e2e0000002500 */
[----:B------:R-:W0:Y:S01]  /*0020*/  LDC.64 R2, c[0x0][0x388] ;  /* 0x0000e200ff027b82 */ /* 0x000e220000000a00 */
[----:B------:R-:W1:Y:S07]  /*0030*/  LDCU.64 UR4, c[0x0][0x358] ;  /* 0x00006b00ff0477ac */ /* 0x000e6e0008000a00 */
[----:B------:R-:W2:Y:S01]  /*0040*/  LDC.64 R4, c[0x0][0x380] ;  /* 0x0000e000ff047b82 */ /* 0x000ea20000000a00 */
[----:B0-----:R-:W-:-:S04]  /*0050*/  IMAD.WIDE.U32 R2, R7, 0x4, R2 ;  /* 0x0000000407027825 */ /* 0x001fc800078e0002 */
[----:B--2---:R-:W-:Y:S02]  /*0060*/  IMAD.WIDE.U32 R4, R7, 0x4, R4 ;  /* 0x0000000407047825 */ /* 0x004fe400078e0004 */
[----:B-1----:R-:W2:Y:S04]  /*0070*/  LDG.E R2, desc[UR4][R2.64] ;  /* 0x0000000402027981 */ /* 0x002ea8000c1e1900 */
[----:B------:R-:W2:Y:S02]  /*0080*/  LDG.E R7, desc[UR4][R4.64] ;  /* 0x0000000404077981 */ /* 0x000ea4000c1e1900 */
[----:B--2---:R-:W-:-:S05]  /*0090*/  IADD3 R7, PT, PT, R2, R7, RZ ;  /* 0x0000000702077210 */ /* 0x004fca0007ffe0ff */
[----:B------:R-:W-:Y:S01]  /*00a0*/  STG.E desc[UR4][R4.64], R7 ;  /* 0x0000000704007986 */ /* 0x000fe2000c101904 */
[----:B------:R-:W-:Y:S05]  /*00b0*/  EXIT ;  /* 0x000000000000794d */ /* 0x000fea0003800000 */
.L_x_1:
        /* <DEDUP_REMOVED lines=12> */
.L_x_3:


//--------------------- .nv.shared.reserved.0     --------------------------
	.section	.nv.shared.reserved.0,"aw",@nobits
	.weak		__nv_reservedSMEM_offset_0_alias
	.size		__nv_reservedSMEM_offset_0_alias, 0, 64
	.other		__nv_reservedSMEM_offset_0_alias,@"STO_CUDA_RESERVED_SHARED STV_DEFAULT"
__nv_reservedSMEM_offset_0_alias:
	.zero		0
	.zero		64


//--------------------- .nv.constant0._Z4add2PiPKi --------------------------
	.section	.nv.constant0._Z4add2PiPKi,"a",@progbits
	.sectionflags	@""
	.align	4
.nv.constant0._Z4add2PiPKi:
	.zero		912


//--------------------- .nv.constant0._Z3addPiPKi --------------------------
	.section	.nv.constant0._Z3addPiPKi,"a",@progbits
	.sectionflags	@""
	.align	4
.nv.constant0._Z3addPiPKi:
	.zero		912


//--------------------- SYMBOLS --------------------------

	.type		.nv.reservedSmem.offset0,@object
	.size		.nv.reservedSmem.offset0,0x4
